//
// Generated by NVIDIA NVVM Compiler
//
// Compiler Build ID: CL-36424714
// Cuda compilation tools, release 13.0, V13.0.88
// Based on NVVM 20.0.0
//

.version 9.0
.target sm_100
.address_size 64

	// .globl	_Z14sinSquareRootXPf
.global .align 4 .b8 __cudart_i2opi_f[24] = {65, 144, 67, 60, 153, 149, 98, 219, 192, 221, 52, 245, 209, 87, 39, 252, 41, 21, 68, 78, 110, 131, 249, 162};

.visible .entry _Z14sinSquareRootXPf(
	.param .u64 .ptr .align 1 _Z14sinSquareRootXPf_param_0
)
{
	.local .align 4 .b8 	__local_depot0[28];
	.reg .b64 	%SP;
	.reg .b64 	%SPL;
	.reg .pred 	%p<9>;
	.reg .b32 	%r<44>;
	.reg .b32 	%f<31>;
	.reg .b64 	%rd<25>;
	.reg .b64 	%fd<3>;

	mov.u64 	%SPL, __local_depot0;
	ld.param.u64 	%rd9, [_Z14sinSquareRootXPf_param_0];
	add.u64 	%rd1, %SPL, 0;
	mov.u32 	%r16, %ntid.x;
	mov.u32 	%r17, %ctaid.x;
	mov.u32 	%r18, %tid.x;
	mad.lo.s32 	%r1, %r16, %r17, %r18;
	cvt.rn.f32.s32 	%f7, %r1;
	mul.f32 	%f8, %f7, 0f40C90FDA;
	mul.f32 	%f9, %f8, 0f35800000;
	sqrt.rn.f32 	%f1, %f9;
	mul.f32 	%f10, %f1, 0f3F22F983;
	cvt.rni.s32.f32 	%r43, %f10;
	cvt.rn.f32.s32 	%f11, %r43;
	fma.rn.f32 	%f12, %f11, 0fBFC90FDA, %f1;
	fma.rn.f32 	%f13, %f11, 0fB3A22168, %f12;
	fma.rn.f32 	%f30, %f11, 0fA7C234C5, %f13;
	abs.f32 	%f3, %f1;
	setp.ltu.f32 	%p1, %f3, 0f47CE4780;
	@%p1 bra 	$L__BB0_8;
	setp.neu.f32 	%p2, %f3, 0f7F800000;
	@%p2 bra 	$L__BB0_3;
	mov.f32 	%f16, 0f00000000;
	mul.rn.f32 	%f30, %f1, %f16;
	mov.b32 	%r43, 0;
	bra.uni 	$L__BB0_8;
$L__BB0_3:
	mov.b32 	%r3, %f1;
	shl.b32 	%r20, %r3, 8;
	or.b32  	%r4, %r20, -2147483648;
	mov.b64 	%rd24, 0;
	mov.b32 	%r40, 0;
	mov.u64 	%rd22, __cudart_i2opi_f;
	mov.u64 	%rd23, %rd1;
$L__BB0_4:
	.pragma "nounroll";
	ld.global.nc.u32 	%r21, [%rd22];
	mad.wide.u32 	%rd13, %r21, %r4, %rd24;
	shr.u64 	%rd24, %rd13, 32;
	st.local.u32 	[%rd23], %rd13;
	add.s32 	%r40, %r40, 1;
	add.s64 	%rd23, %rd23, 4;
	add.s64 	%rd22, %rd22, 4;
	setp.ne.s32 	%p3, %r40, 6;
	@%p3 bra 	$L__BB0_4;
	shr.u32 	%r22, %r3, 23;
	st.local.u32 	[%rd1+24], %rd24;
	and.b32  	%r7, %r22, 31;
	and.b32  	%r23, %r22, 224;
	add.s32 	%r24, %r23, -128;
	shr.u32 	%r25, %r24, 5;
	mul.wide.u32 	%rd14, %r25, 4;
	sub.s64 	%rd8, %rd1, %rd14;
	ld.local.u32 	%r41, [%rd8+24];
	ld.local.u32 	%r42, [%rd8+20];
	setp.eq.s32 	%p4, %r7, 0;
	@%p4 bra 	$L__BB0_7;
	shf.l.wrap.b32 	%r41, %r42, %r41, %r7;
	ld.local.u32 	%r26, [%rd8+16];
	shf.l.wrap.b32 	%r42, %r26, %r42, %r7;
$L__BB0_7:
	shr.u32 	%r27, %r41, 30;
	shf.l.wrap.b32 	%r28, %r42, %r41, 2;
	shl.b32 	%r29, %r42, 2;
	shr.u32 	%r30, %r28, 31;
	add.s32 	%r31, %r30, %r27;
	neg.s32 	%r32, %r31;
	setp.lt.s32 	%p5, %r3, 0;
	selp.b32 	%r43, %r32, %r31, %p5;
	xor.b32  	%r33, %r28, %r3;
	shr.s32 	%r34, %r28, 31;
	xor.b32  	%r35, %r34, %r28;
	xor.b32  	%r36, %r34, %r29;
	cvt.u64.u32 	%rd15, %r35;
	shl.b64 	%rd16, %rd15, 32;
	cvt.u64.u32 	%rd17, %r36;
	or.b64  	%rd18, %rd16, %rd17;
	cvt.rn.f64.s64 	%fd1, %rd18;
	mul.f64 	%fd2, %fd1, 0d3BF921FB54442D19;
	cvt.rn.f32.f64 	%f14, %fd2;
	neg.f32 	%f15, %f14;
	setp.lt.s32 	%p6, %r33, 0;
	selp.f32 	%f30, %f15, %f14, %p6;
$L__BB0_8:
	cvta.to.global.u64 	%rd19, %rd9;
	mul.rn.f32 	%f17, %f30, %f30;
	and.b32  	%r38, %r43, 1;
	setp.eq.b32 	%p7, %r38, 1;
	selp.f32 	%f18, 0f3F800000, %f30, %p7;
	fma.rn.f32 	%f19, %f17, %f18, 0f00000000;
	fma.rn.f32 	%f20, %f17, 0f37CBAC00, 0fBAB607ED;
	selp.f32 	%f21, %f20, 0fB94D4153, %p7;
	selp.f32 	%f22, 0f3D2AAABB, 0f3C0885E4, %p7;
	fma.rn.f32 	%f23, %f21, %f17, %f22;
	selp.f32 	%f24, 0fBEFFFFFF, 0fBE2AAAA8, %p7;
	fma.rn.f32 	%f25, %f23, %f17, %f24;
	fma.rn.f32 	%f26, %f25, %f19, %f18;
	and.b32  	%r39, %r43, 2;
	setp.eq.s32 	%p8, %r39, 0;
	mov.f32 	%f27, 0f00000000;
	sub.f32 	%f28, %f27, %f26;
	selp.f32 	%f29, %f26, %f28, %p8;
	mul.wide.s32 	%rd20, %r1, 4;
	add.s64 	%rd21, %rd19, %rd20;
	st.global.f32 	[%rd21], %f29;
	ret;

}


// ===== COMPILED SASS (sm_100) =====

	.target	sm_100

	.elftype	@"ET_EXEC"


//--------------------- .note.nv.tkinfo           --------------------------
	.section	.note.nv.tkinfo,"",@"SHT_NOTE"
	.sectionflags	@"SHF_NOTE_NV_TKINFO"
	.tkinfo
        /*0018*/ 	.word	0x00000002
        /*0030*/ 	.string	""
        /*0030*/ 	.string	"ptxas"
        /*0030*/ 	.string	"Cuda compilation tools, release 13.0, V13.0.88"
        /*0030*/ 	.string	"Build cuda_13.0.r13.0/compiler.36424714_0"
        /*0030*/ 	.string	"-arch sm_100 -m 64 "



//--------------------- .note.nv.cuinfo           --------------------------
	.section	.note.nv.cuinfo,"",@"SHT_NOTE"
	.sectionflags	@"SHF_NOTE_NV_CUINFO"
        /*0018*/ 	.short	0x0002
        /*001a*/ 	.short	0x0064
        /*001c*/ 	.short	0x0082
	.zero		2


//--------------------- .nv.info                  --------------------------
	.section	.nv.info,"",@"SHT_CUDA_INFO"
	.align	4


	//----- nvinfo : EIATTR_REGCOUNT
	.align		4
        /*0000*/ 	.byte	0x04, 0x2f
        /*0002*/ 	.short	(.L_2 - .L_1)
	.align		4
.L_1:
        /*0004*/ 	.word	index@(_Z14sinSquareRootXPf)
        /*0008*/ 	.word	0x00000010


	//----- nvinfo : EIATTR_FRAME_SIZE
	.align		4
.L_2:
        /*000c*/ 	.byte	0x04, 0x11
        /*000e*/ 	.short	(.L_4 - .L_3)
	.align		4
.L_3:
        /*0010*/ 	.word	index@($__internal_0_$__cuda_sm20_sqrt_rn_f32_slowpath)
        /*0014*/ 	.word	0x00000020


	//----- nvinfo : EIATTR_FRAME_SIZE
	.align		4
.L_4:
        /*0018*/ 	.byte	0x04, 0x11
        /*001a*/ 	.short	(.L_6 - .L_5)
	.align		4
.L_5:
        /*001c*/ 	.word	index@(_Z14sinSquareRootXPf)
        /*0020*/ 	.word	0x00000020


	//----- nvinfo : EIATTR_MIN_STACK_SIZE
	.align		4
.L_6:
        /*0024*/ 	.byte	0x04, 0x12
        /*0026*/ 	.short	(.L_8 - .L_7)
	.align		4
.L_7:
        /*0028*/ 	.word	index@(_Z14sinSquareRootXPf)
        /*002c*/ 	.word	0x00000020
.L_8:


//--------------------- .nv.compat                --------------------------
	.section	.nv.compat,"",@"SHT_CUDA_COMPAT_INFO"
	.align	4
        /*0000*/ 	.byte	0x02, 0x09, 0x00, 0x00, 0x02, 0x02, 0x01, 0x00, 0x02, 0x05, 0x05, 0x00, 0x03, 0x07, 0x01, 0x01
        /*0010*/ 	.byte	0x02, 0x03, 0x00, 0x00, 0x02, 0x06, 0x01, 0x00, 0x04, 0x0b, 0x08, 0x00, 0x01, 0x00, 0x00, 0x00
        /*0020*/ 	.byte	0x00, 0x00, 0x00, 0x00


//--------------------- .nv.info._Z14sinSquareRootXPf --------------------------
	.section	.nv.info._Z14sinSquareRootXPf,"",@"SHT_CUDA_INFO"
	.sectionflags	@""
	.align	4


	//----- nvinfo : EIATTR_CUDA_API_VERSION
	.align		4
        /*0000*/ 	.byte	0x04, 0x37
        /*0002*/ 	.short	(.L_10 - .L_9)
.L_9:
        /*0004*/ 	.word	0x00000082


	//----- nvinfo : EIATTR_KPARAM_INFO
	.align		4
.L_10:
        /*0008*/ 	.byte	0x04, 0x17
        /*000a*/ 	.short	(.L_12 - .L_11)
.L_11:
        /*000c*/ 	.word	0x00000000
        /*0010*/ 	.short	0x0000
        /*0012*/ 	.short	0x0000
        /*0014*/ 	.byte	0x00, 0xf5, 0x21, 0x00


	//----- nvinfo : EIATTR_SPARSE_MMA_MASK
	.align		4
.L_12:
        /*0018*/ 	.byte	0x03, 0x50
        /*001a*/ 	.short	0x0000


	//----- nvinfo : EIATTR_MAXREG_COUNT
	.align		4
        /*001c*/ 	.byte	0x03, 0x1b
        /*001e*/ 	.short	0x00ff


	//----- nvinfo : EIATTR_MERCURY_ISA_VERSION
	.align		4
        /*0020*/ 	.byte	0x03, 0x5f
        /*0022*/ 	.short	0x0101


	//----- nvinfo : EIATTR_VRC_CTA_INIT_COUNT
	.align		4
        /*0024*/ 	.byte	0x02, 0x4a
	.zero		1
	.zero		1


	//----- nvinfo : EIATTR_EXIT_INSTR_OFFSETS
	.align		4
        /*0028*/ 	.byte	0x04, 0x1c
        /*002a*/ 	.short	(.L_14 - .L_13)


	//   ....[0]....
.L_13:
        /*002c*/ 	.word	0x000006e0


	//----- nvinfo : EIATTR_CRS_STACK_SIZE
	.align		4
.L_14:
        /*0030*/ 	.byte	0x04, 0x1e
        /*0032*/ 	.short	(.L_16 - .L_15)
.L_15:
        /*0034*/ 	.word	0x00000000


	//----- nvinfo : EIATTR_CBANK_PARAM_SIZE
	.align		4
.L_16:
        /*0038*/ 	.byte	0x03, 0x19
        /*003a*/ 	.short	0x0008


	//----- nvinfo : EIATTR_PARAM_CBANK
	.align		4
        /*003c*/ 	.byte	0x04, 0x0a
        /*003e*/ 	.short	(.L_18 - .L_17)
	.align		4
.L_17:
        /*0040*/ 	.word	index@(.nv.constant0._Z14sinSquareRootXPf)
        /*0044*/ 	.short	0x0380
        /*0046*/ 	.short	0x0008


	//----- nvinfo : EIATTR_SW_WAR
	.align		4
.L_18:
        /*0048*/ 	.byte	0x04, 0x36
        /*004a*/ 	.short	(.L_20 - .L_19)
.L_19:
        /*004c*/ 	.word	0x00000008
.L_20:


//--------------------- .nv.callgraph             --------------------------
	.section	.nv.callgraph,"",@"SHT_CUDA_CALLGRAPH"
	.align	4
	.sectionentsize	8
	.align		4
        /*0000*/ 	.word	0x00000000
	.align		4
        /*0004*/ 	.word	0xffffffff
	.align		4
        /*0008*/ 	.word	0x00000000
	.align		4
        /*000c*/ 	.word	0xfffffffe
	.align		4
        /*0010*/ 	.word	0x00000000
	.align		4
        /*0014*/ 	.word	0xfffffffd
	.align		4
        /*0018*/ 	.word	0x00000000
	.align		4
        /*001c*/ 	.word	0xfffffffc


//--------------------- .nv.constant4             --------------------------
	.section	.nv.constant4,"a",@progbits
	.align	8
	.align		8
.nv.constant4:
        /*0000*/ 	.dword	__cudart_i2opi_f


//--------------------- .text._Z14sinSquareRootXPf --------------------------
	.section	.text._Z14sinSquareRootXPf,"ax",@progbits
	.align	128
        .global         _Z14sinSquareRootXPf
        .type           _Z14sinSquareRootXPf,@function
        .size           _Z14sinSquareRootXPf,(.L_x_9 - _Z14sinSquareRootXPf)
        .other          _Z14sinSquareRootXPf,@"STO_CUDA_ENTRY STV_DEFAULT"
_Z14sinSquareRootXPf:
.text._Z14sinSquareRootXPf:
[----:B------:R-:W0:Y:S01]  /*0000*/  LDC R1, c[0x0][0x37c] ;  /* 0x0000df00ff017b82 */ /* 0x000e220000000800 */
[----:B------:R-:W1:Y:S01]  /*0010*/  S2R R5, SR_CTAID.X ;  /* 0x0000000000057919 */ /* 0x000e620000002500 */
[----:B------:R-:W1:Y:S01]  /*0020*/  LDCU UR4, c[0x0][0x360] ;  /* 0x00006c00ff0477ac */ /* 0x000e620008000800 */
[----:B------:R-:W-:Y:S01]  /*0030*/  BSSY.RECONVERGENT B0, `(.L_x_0) ;  /* 0x0000014000007945 */ /* 0x000fe20003800200 */
[----:B0-----:R-:W-:Y:S01]  /*0040*/  VIADD R1, R1, 0xffffffe0 ;  /* 0xffffffe001017836 */ /* 0x001fe20000000000 */
[----:B------:R-:W1:Y:S02]  /*0050*/  S2R R0, SR_TID.X ;  /* 0x0000000000007919 */ /* 0x000e640000002100 */
[----:B-1----:R-:W-:-:S05]  /*0060*/  IMAD R5, R5, UR4, R0 ;  /* 0x0000000405057c24 */ /* 0x002fca000f8e0200 */
[----:B------:R-:W-:-:S05]  /*0070*/  I2FP.F32.S32 R0, R5 ;  /* 0x0000000500007245 */ /* 0x000fca0000201400 */
[----:B------:R-:W-:-:S04]  /*0080*/  FMUL R0, R0, 6.2831850051879882812 ;  /* 0x40c90fda00007820 */ /* 0x000fc80000400000 */
[----:B------:R-:W-:-:S04]  /*0090*/  FMUL R0, R0, 9.5367431640625e-07 ;  /* 0x3580000000007820 */ /* 0x000fc80000400000 */
[----:B------:R-:W-:Y:S01]  /*00a0*/  VIADD R2, R0, 0xf3000000 ;  /* 0xf300000000027836 */ /* 0x000fe20000000000 */
[----:B------:R0:W1:Y:S04]  /*00b0*/  MUFU.RSQ R3, R0 ;  /* 0x0000000000037308 */ /* 0x0000680000001400 */
[----:B------:R-:W-:-:S13]  /*00c0*/  ISETP.GT.U32.AND P0, PT, R2, 0x727fffff, PT ;  /* 0x727fffff0200780c */ /* 0x000fda0003f04070 */
[----:B01----:R-:W-:Y:S05]  /*00d0*/  @!P0 BRA `(.L_x_1) ;  /* 0x0000000000148947 */ /* 0x003fea0003800000 */
[----:B------:R-:W-:Y:S01]  /*00e0*/  BSSY.RECONVERGENT B1, `(.L_x_2) ;  /* 0x0000003000017945 */ /* 0x000fe20003800200 */
[----:B------:R-:W-:-:S07]  /*00f0*/  MOV R9, 0x110 ;  /* 0x0000011000097802 */ /* 0x000fce0000000f00 */
[----:B------:R-:W-:Y:S05]  /*0100*/  CALL.REL.NOINC `($__internal_0_$__cuda_sm20_sqrt_rn_f32_slowpath) ;  /* 0x0000000400787944 */ /* 0x000fea0003c00000 */
[----:B------:R-:W-:Y:S05]  /*0110*/  BSYNC.RECONVERGENT B1 ;  /* 0x0000000000017941 */ /* 0x000fea0003800200 */
.L_x_2:
[----:B------:R-:W-:Y:S05]  /*0120*/  BRA `(.L_x_3) ;  /* 0x0000000000107947 */ /* 0x000fea0003800000 */
.L_x_1:
[----:B------:R-:W-:Y:S01]  /*0130*/  FMUL.FTZ R7, R0, R3 ;  /* 0x0000000300077220 */ /* 0x000fe20000410000 */
[----:B------:R-:W-:-:S03]  /*0140*/  FMUL.FTZ R3, R3, 0.5 ;  /* 0x3f00000003037820 */ /* 0x000fc60000410000 */
[----:B------:R-:W-:-:S04]  /*0150*/  FFMA R0, -R7, R7, R0 ;  /* 0x0000000707007223 */ /* 0x000fc80000000100 */
[----:B------:R-:W-:-:S07]  /*0160*/  FFMA R7, R0, R3, R7 ;  /* 0x0000000300077223 */ /* 0x000fce0000000007 */
.L_x_3:
[----:B------:R-:W-:Y:S05]  /*0170*/  BSYNC.RECONVERGENT B0 ;  /* 0x0000000000007941 */ /* 0x000fea0003800200 */
.L_x_0:
[C---:B------:R-:W-:Y:S01]  /*0180*/  FMUL R0, R7.reuse, 0.63661974668502807617 ;  /* 0x3f22f98307007820 */ /* 0x040fe20000400000 */
[----:B------:R-:W-:Y:S01]  /*0190*/  FSETP.GE.AND P0, PT, |R7|, 105615, PT ;  /* 0x47ce47800700780b */ /* 0x000fe20003f06200 */
[----:B------:R-:W0:Y:S01]  /*01a0*/  LDCU.64 UR6, c[0x0][0x358] ;  /* 0x00006b00ff0677ac */ /* 0x000e220008000a00 */
[----:B------:R-:W-:Y:S03]  /*01b0*/  BSSY.RECONVERGENT B0, `(.L_x_4) ;  /* 0x000003e000007945 */ /* 0x000fe60003800200 */
[----:B------:R-:W1:Y:S02]  /*01c0*/  F2I.NTZ R0, R0 ;  /* 0x0000000000007305 */ /* 0x000e640000203100 */
[----:B-1----:R-:W-:-:S05]  /*01d0*/  I2FP.F32.S32 R2, R0 ;  /* 0x0000000000027245 */ /* 0x002fca0000201400 */
[----:B------:R-:W-:-:S04]  /*01e0*/  FFMA R3, R2, -1.5707962512969970703, R7 ;  /* 0xbfc90fda02037823 */ /* 0x000fc80000000007 */
[----:B------:R-:W-:-:S04]  /*01f0*/  FFMA R3, R2, -7.5497894158615963534e-08, R3 ;  /* 0xb3a2216802037823 */ /* 0x000fc80000000003 */
[----:B------:R-:W-:Y:S01]  /*0200*/  FFMA R4, R2, -5.3903029534742383927e-15, R3 ;  /* 0xa7c234c502047823 */ /* 0x000fe20000000003 */
[----:B0-----:R-:W-:Y:S06]  /*0210*/  @!P0 BRA `(.L_x_5) ;  /* 0x0000000000dc8947 */ /* 0x001fec0003800000 */
[----:B------:R-:W-:-:S13]  /*0220*/  FSETP.NEU.AND P0, PT, |R7|, +INF , PT ;  /* 0x7f8000000700780b */ /* 0x000fda0003f0d200 */
[----:B------:R-:W-:Y:S01]  /*0230*/  @!P0 FMUL R4, RZ, R7 ;  /* 0x00000007ff048220 */ /* 0x000fe20000400000 */
[----:B------:R-:W-:Y:S01]  /*0240*/  @!P0 MOV R0, RZ ;  /* 0x000000ff00008202 */ /* 0x000fe20000000f00 */
[----:B------:R-:W-:Y:S06]  /*0250*/  @!P0 BRA `(.L_x_5) ;  /* 0x0000000000cc8947 */ /* 0x000fec0003800000 */
[----:B------:R-:W-:Y:S01]  /*0260*/  IMAD.SHL.U32 R2, R7, 0x100, RZ ;  /* 0x0000010007027824 */ /* 0x000fe200078e00ff */
[----:B------:R-:W-:Y:S01]  /*0270*/  MOV R0, R1 ;  /* 0x0000000100007202 */ /* 0x000fe20000000f00 */
[----:B------:R-:W-:Y:S01]  /*0280*/  IMAD.MOV.U32 R6, RZ, RZ, RZ ;  /* 0x000000ffff067224 */ /* 0x000fe200078e00ff */
[----:B------:R-:W0:Y:S02]  /*0290*/  LDCU.64 UR8, c[0x4][URZ] ;  /* 0x01000000ff0877ac */ /* 0x000e240008000a00 */
[----:B------:R-:W-:Y:S01]  /*02a0*/  LOP3.LUT R13, R2, 0x80000000, RZ, 0xfc, !PT ;  /* 0x80000000020d7812 */ /* 0x000fe200078efcff */
[----:B------:R-:W-:Y:S01]  /*02b0*/  UMOV UR5, URZ ;  /* 0x000000ff00057c82 */ /* 0x000fe20008000000 */
[----:B------:R-:W-:-:S05]  /*02c0*/  UMOV UR4, URZ ;  /* 0x000000ff00047c82 */ /* 0x000fca0008000000 */
.L_x_6:
[----:B0-----:R-:W-:Y:S02]  /*02d0*/  IMAD.U32 R8, RZ, RZ, UR8 ;  /* 0x00000008ff087e24 */ /* 0x001fe4000f8e00ff */
[----:B------:R-:W-:-:S05]  /*02e0*/  IMAD.U32 R9, RZ, RZ, UR9 ;  /* 0x00000009ff097e24 */ /* 0x000fca000f8e00ff */
[----:B------:R-:W2:Y:S01]  /*02f0*/  LDG.E.CONSTANT R2, desc[UR6][R8.64] ;  /* 0x0000000608027981 */ /* 0x000ea2000c1e9900 */
[----:B------:R-:W-:Y:S02]  /*0300*/  UIADD3 UR8, UP0, UPT, UR8, 0x4, URZ ;  /* 0x0000000408087890 */ /* 0x000fe4000ff1e0ff */
[----:B------:R-:W-:Y:S02]  /*0310*/  UIADD3 UR4, UPT, UPT, UR4, 0x1, URZ ;  /* 0x0000000104047890 */ /* 0x000fe4000fffe0ff */
[----:B------:R-:W-:Y:S02]  /*0320*/  UIADD3.X UR9, UPT, UPT, URZ, UR9, URZ, UP0, !UPT ;  /* 0x00000009ff097290 */ /* 0x000fe400087fe4ff */
[----:B------:R-:W-:Y:S01]  /*0330*/  UISETP.NE.AND UP0, UPT, UR4, 0x6, UPT ;  /* 0x000000060400788c */ /* 0x000fe2000bf05270 */
[----:B--2---:R-:W-:-:S03]  /*0340*/  IMAD.WIDE.U32 R2, R2, R13, RZ ;  /* 0x0000000d02027225 */ /* 0x004fc600078e00ff */
[----:B------:R-:W-:-:S04]  /*0350*/  IADD3 R11, P0, PT, R2, R6, RZ ;  /* 0x00000006020b7210 */ /* 0x000fc80007f1e0ff */
[----:B------:R-:W-:Y:S01]  /*0360*/  IADD3.X R6, PT, PT, R3, UR5, RZ, P0, !PT ;  /* 0x0000000503067c10 */ /* 0x000fe200087fe4ff */
[----:B------:R0:W-:Y:S02]  /*0370*/  STL [R0], R11 ;  /* 0x0000000b00007387 */ /* 0x0001e40000100800 */
[----:B0-----:R-:W-:Y:S01]  /*0380*/  IADD3 R0, PT, PT, R0, 0x4, RZ ;  /* 0x0000000400007810 */ /* 0x001fe20007ffe0ff */
[----:B------:R-:W-:Y:S06]  /*0390*/  BRA.U UP0, `(.L_x_6) ;  /* 0xfffffffd00cc7547 */ /* 0x000fec000b83ffff */
[----:B------:R-:W-:Y:S01]  /*03a0*/  SHF.R.U32.HI R4, RZ, 0x17, R7 ;  /* 0x00000017ff047819 */ /* 0x000fe20000011607 */
[----:B------:R0:W-:Y:S03]  /*03b0*/  STL [R1+0x18], R6 ;  /* 0x0000180601007387 */ /* 0x0001e60000100800 */
[C---:B------:R-:W-:Y:S02]  /*03c0*/  LOP3.LUT R0, R4.reuse, 0xe0, RZ, 0xc0, !PT ;  /* 0x000000e004007812 */ /* 0x040fe400078ec0ff */
[----:B------:R-:W-:-:S03]  /*03d0*/  LOP3.LUT P0, RZ, R4, 0x1f, RZ, 0xc0, !PT ;  /* 0x0000001f04ff7812 */ /* 0x000fc6000780c0ff */
[----:B------:R-:W-:-:S05]  /*03e0*/  VIADD R0, R0, 0xffffff80 ;  /* 0xffffff8000007836 */ /* 0x000fca0000000000 */
[----:B------:R-:W-:-:S05]  /*03f0*/  SHF.R.U32.HI R0, RZ, 0x5, R0 ;  /* 0x00000005ff007819 */ /* 0x000fca0000011600 */
[----:B------:R-:W-:-:S05]  /*0400*/  IMAD R10, R0, -0x4, R1 ;  /* 0xfffffffc000a7824 */ /* 0x000fca00078e0201 */
[----:B------:R-:W2:Y:S04]  /*0410*/  LDL R0, [R10+0x18] ;  /* 0x000018000a007983 */ /* 0x000ea80000100800 */
[----:B------:R-:W2:Y:S04]  /*0420*/  LDL R3, [R10+0x14] ;  /* 0x000014000a037983 */ /* 0x000ea80000100800 */
[----:B------:R-:W3:Y:S01]  /*0430*/  @P0 LDL R2, [R10+0x10] ;  /* 0x000010000a020983 */ /* 0x000ee20000100800 */
[----:B------:R-:W-:Y:S01]  /*0440*/  LOP3.LUT R4, R4, 0x1f, RZ, 0xc0, !PT ;  /* 0x0000001f04047812 */ /* 0x000fe200078ec0ff */
[----:B------:R-:W-:Y:S01]  /*0450*/  UMOV UR4, 0x54442d19 ;  /* 0x54442d1900047882 */ /* 0x000fe20000000000 */
[----:B------:R-:W-:-:S02]  /*0460*/  UMOV UR5, 0x3bf921fb ;  /* 0x3bf921fb00057882 */ /* 0x000fc40000000000 */
[-C--:B--2---:R-:W-:Y:S02]  /*0470*/  @P0 SHF.L.W.U32.HI R0, R3, R4.reuse, R0 ;  /* 0x0000000403000219 */ /* 0x084fe40000010e00 */
[----:B---3--:R-:W-:Y:S02]  /*0480*/  @P0 SHF.L.W.U32.HI R3, R2, R4, R3 ;  /* 0x0000000402030219 */ /* 0x008fe40000010e03 */
[----:B------:R-:W-:Y:S02]  /*0490*/  ISETP.GE.AND P0, PT, R7, RZ, PT ;  /* 0x000000ff0700720c */ /* 0x000fe40003f06270 */
[C---:B------:R-:W-:Y:S01]  /*04a0*/  SHF.L.W.U32.HI R2, R3.reuse, 0x2, R0 ;  /* 0x0000000203027819 */ /* 0x040fe20000010e00 */
[----:B------:R-:W-:-:S03]  /*04b0*/  IMAD.SHL.U32 R3, R3, 0x4, RZ ;  /* 0x0000000403037824 */ /* 0x000fc600078e00ff */
[----:B------:R-:W-:Y:S02]  /*04c0*/  SHF.R.S32.HI R4, RZ, 0x1f, R2 ;  /* 0x0000001fff047819 */ /* 0x000fe40000011402 */
[----:B------:R-:W-:Y:S02]  /*04d0*/  LOP3.LUT R7, R2, R7, RZ, 0x3c, !PT ;  /* 0x0000000702077212 */ /* 0x000fe400078e3cff */
[C---:B------:R-:W-:Y:S02]  /*04e0*/  LOP3.LUT R8, R4.reuse, R3, RZ, 0x3c, !PT ;  /* 0x0000000304087212 */ /* 0x040fe400078e3cff */
[----:B------:R-:W-:Y:S02]  /*04f0*/  LOP3.LUT R9, R4, R2, RZ, 0x3c, !PT ;  /* 0x0000000204097212 */ /* 0x000fe400078e3cff */
[----:B------:R-:W-:Y:S02]  /*0500*/  SHF.R.U32.HI R3, RZ, 0x1e, R0 ;  /* 0x0000001eff037819 */ /* 0x000fe40000011600 */
[----:B------:R-:W-:-:S02]  /*0510*/  ISETP.GE.AND P1, PT, R7, RZ, PT ;  /* 0x000000ff0700720c */ /* 0x000fc40003f26270 */
[----:B------:R-:W1:Y:S01]  /*0520*/  I2F.F64.S64 R8, R8 ;  /* 0x0000000800087312 */ /* 0x000e620000301c00 */
[----:B------:R-:W-:-:S04]  /*0530*/  LEA.HI R0, R2, R3, RZ, 0x1 ;  /* 0x0000000302007211 */ /* 0x000fc800078f08ff */
[----:B------:R-:W-:-:S05]  /*0540*/  IADD3 R2, PT, PT, -R0, RZ, RZ ;  /* 0x000000ff00027210 */ /* 0x000fca0007ffe1ff */
[----:B------:R-:W-:Y:S01]  /*0550*/  @!P0 IMAD.MOV.U32 R0, RZ, RZ, R2 ;  /* 0x000000ffff008224 */ /* 0x000fe200078e0002 */
[----:B-1----:R-:W-:-:S10]  /*0560*/  DMUL R10, R8, UR4 ;  /* 0x00000004080a7c28 */ /* 0x002fd40008000000 */
[----:B------:R-:W1:Y:S02]  /*0570*/  F2F.F32.F64 R10, R10 ;  /* 0x0000000a000a7310 */ /* 0x000e640000301000 */
[----:B01----:R-:W-:-:S07]  /*0580*/  FSEL R4, -R10, R10, !P1 ;  /* 0x0000000a0a047208 */ /* 0x003fce0004800100 */
.L_x_5:
[----:B------:R-:W-:Y:S05]  /*0590*/  BSYNC.RECONVERGENT B0 ;  /* 0x0000000000007941 */ /* 0x000fea0003800200 */
.L_x_4:
[----:B------:R-:W-:Y:S01]  /*05a0*/  MOV R6, 0x37cbac00 ;  /* 0x37cbac0000067802 */ /* 0x000fe20000000f00 */
[----:B------:R-:W-:Y:S01]  /*05b0*/  FMUL R7, R4, R4 ;  /* 0x0000000404077220 */ /* 0x000fe20000400000 */
[----:B------:R-:W-:Y:S01]  /*05c0*/  LOP3.LUT R8, R0, 0x1, RZ, 0xc0, !PT ;  /* 0x0000000100087812 */ /* 0x000fe200078ec0ff */
[----:B------:R-:W0:Y:S01]  /*05d0*/  LDC.64 R2, c[0x0][0x380] ;  /* 0x0000e000ff027b82 */ /* 0x000e220000000a00 */
[----:B------:R-:W-:Y:S01]  /*05e0*/  MOV R9, 0x3effffff ;  /* 0x3effffff00097802 */ /* 0x000fe20000000f00 */
[----:B------:R-:W-:Y:S01]  /*05f0*/  FFMA R6, R7, R6, -0.0013887860113754868507 ;  /* 0xbab607ed07067423 */ /* 0x000fe20000000006 */
[----:B------:R-:W-:Y:S01]  /*0600*/  ISETP.NE.U32.AND P0, PT, R8, 0x1, PT ;  /* 0x000000010800780c */ /* 0x000fe20003f05070 */
[----:B------:R-:W-:Y:S01]  /*0610*/  IMAD.MOV.U32 R8, RZ, RZ, 0x3d2aaabb ;  /* 0x3d2aaabbff087424 */ /* 0x000fe200078e00ff */
[----:B------:R-:W-:Y:S02]  /*0620*/  LOP3.LUT P1, RZ, R0, 0x2, RZ, 0xc0, !PT ;  /* 0x0000000200ff7812 */ /* 0x000fe4000782c0ff */
[----:B------:R-:W-:-:S02]  /*0630*/  FSEL R6, R6, -0.00019574658654164522886, !P0 ;  /* 0xb94d415306067808 */ /* 0x000fc40004000000 */
[----:B------:R-:W-:Y:S02]  /*0640*/  FSEL R8, R8, 0.0083327032625675201416, !P0 ;  /* 0x3c0885e408087808 */ /* 0x000fe40004000000 */
[----:B------:R-:W-:Y:S02]  /*0650*/  FSEL R9, -R9, -0.16666662693023681641, !P0 ;  /* 0xbe2aaaa809097808 */ /* 0x000fe40004000100 */
[----:B------:R-:W-:Y:S01]  /*0660*/  FSEL R0, R4, 1, P0 ;  /* 0x3f80000004007808 */ /* 0x000fe20000000000 */
[----:B------:R-:W-:-:S04]  /*0670*/  FFMA R6, R7, R6, R8 ;  /* 0x0000000607067223 */ /* 0x000fc80000000008 */
[C---:B------:R-:W-:Y:S01]  /*0680*/  FFMA R6, R7.reuse, R6, R9 ;  /* 0x0000000607067223 */ /* 0x040fe20000000009 */
[----:B------:R-:W-:-:S04]  /*0690*/  FFMA R7, R7, R0, RZ ;  /* 0x0000000007077223 */ /* 0x000fc800000000ff */
[----:B------:R-:W-:Y:S01]  /*06a0*/  FFMA R7, R7, R6, R0 ;  /* 0x0000000607077223 */ /* 0x000fe20000000000 */
[----:B0-----:R-:W-:-:S04]  /*06b0*/  IMAD.WIDE R2, R5, 0x4, R2 ;  /* 0x0000000405027825 */ /* 0x001fc800078e0202 */
[----:B------:R-:W-:-:S05]  /*06c0*/  @P1 FADD R7, RZ, -R7 ;  /* 0x80000007ff071221 */ /* 0x000fca0000000000 */
[----:B------:R-:W-:Y:S01]  /*06d0*/  STG.E desc[UR6][R2.64], R7 ;  /* 0x0000000702007986 */ /* 0x000fe2000c101906 */
[----:B------:R-:W-:Y:S05]  /*06e0*/  EXIT ;  /* 0x000000000000794d */ /* 0x000fea0003800000 */
        .weak           $__internal_0_$__cuda_sm20_sqrt_rn_f32_slowpath
        .type           $__internal_0_$__cuda_sm20_sqrt_rn_f32_slowpath,@function
        .size           $__internal_0_$__cuda_sm20_sqrt_rn_f32_slowpath,(.L_x_9 - $__internal_0_$__cuda_sm20_sqrt_rn_f32_slowpath)
$__internal_0_$__cuda_sm20_sqrt_rn_f32_slowpath:
[----:B------:R-:W-:-:S13]  /*06f0*/  LOP3.LUT P0, RZ, R0, 0x7fffffff, RZ, 0xc0, !PT ;  /* 0x7fffffff00ff7812 */ /* 0x000fda000780c0ff */
[----:B------:R-:W-:Y:S01]  /*0700*/  @!P0 IMAD.MOV.U32 R2, RZ, RZ, R0 ;  /* 0x000000ffff028224 */ /* 0x000fe200078e0000 */
[----:B------:R-:W-:Y:S06]  /*0710*/  @!P0 BRA `(.L_x_7) ;  /* 0x0000000000408947 */ /* 0x000fec0003800000 */
[----:B------:R-:W-:-:S13]  /*0720*/  FSETP.GEU.FTZ.AND P0, PT, R0, RZ, PT ;  /* 0x000000ff0000720b */ /* 0x000fda0003f1e000 */
[----:B------:R-:W-:Y:S01]  /*0730*/  @!P0 MOV R2, 0x7fffffff ;  /* 0x7fffffff00028802 */ /* 0x000fe20000000f00 */
[----:B------:R-:W-:Y:S06]  /*0740*/  @!P0 BRA `(.L_x_7) ;  /* 0x0000000000348947 */ /* 0x000fec0003800000 */
[----:B------:R-:W-:-:S13]  /*0750*/  FSETP.GTU.FTZ.AND P0, PT, |R0|, +INF , PT ;  /* 0x7f8000000000780b */ /* 0x000fda0003f1c200 */
[----:B------:R-:W-:Y:S01]  /*0760*/  @P0 FADD.FTZ R2, R0, 1 ;  /* 0x3f80000000020421 */ /* 0x000fe20000010000 */
[----:B------:R-:W-:Y:S06]  /*0770*/  @P0 BRA `(.L_x_7) ;  /* 0x0000000000280947 */ /* 0x000fec0003800000 */
[----:B------:R-:W-:-:S13]  /*0780*/  FSETP.NEU.FTZ.AND P0, PT, |R0|, +INF , PT ;  /* 0x7f8000000000780b */ /* 0x000fda0003f1d200 */
[----:B------:R-:W-:-:S04]  /*0790*/  @P0 FFMA R3, R0, 1.84467440737095516160e+19, RZ ;  /* 0x5f80000000030823 */ /* 0x000fc800000000ff */
[----:B------:R-:W0:Y:S02]  /*07a0*/  @P0 MUFU.RSQ R2, R3 ;  /* 0x0000000300020308 */ /* 0x000e240000001400 */
[----:B0-----:R-:W-:Y:S01]  /*07b0*/  @P0 FMUL.FTZ R4, R3, R2 ;  /* 0x0000000203040220 */ /* 0x001fe20000410000 */
[----:B------:R-:W-:Y:S01]  /*07c0*/  @P0 FMUL.FTZ R8, R2, 0.5 ;  /* 0x3f00000002080820 */ /* 0x000fe20000410000 */
[----:B------:R-:W-:Y:S02]  /*07d0*/  @!P0 IMAD.MOV.U32 R2, RZ, RZ, R0 ;  /* 0x000000ffff028224 */ /* 0x000fe400078e0000 */
[----:B------:R-:W-:-:S04]  /*07e0*/  @P0 FADD.FTZ R6, -R4, -RZ ;  /* 0x800000ff04060221 */ /* 0x000fc80000010100 */
[----:B------:R-:W-:-:S04]  /*07f0*/  @P0 FFMA R7, R4, R6, R3 ;  /* 0x0000000604070223 */ /* 0x000fc80000000003 */
[----:B------:R-:W-:-:S04]  /*0800*/  @P0 FFMA R7, R7, R8, R4 ;  /* 0x0000000807070223 */ /* 0x000fc80000000004 */
[----:B------:R-:W-:-:S07]  /*0810*/  @P0 FMUL.FTZ R2, R7, 2.3283064365386962891e-10 ;  /* 0x2f80000007020820 */ /* 0x000fce0000410000 */
.L_x_7:
[----:B------:R-:W-:Y:S01]  /*0820*/  HFMA2 R3, -RZ, RZ, 0, 0 ;  /* 0x00000000ff037431 */ /* 0x000fe200000001ff */
[----:B------:R-:W-:Y:S01]  /*0830*/  MOV R7, R2 ;  /* 0x0000000200077202 */ /* 0x000fe20000000f00 */
[----:B------:R-:W-:-:S04]  /*0840*/  IMAD.MOV.U32 R2, RZ, RZ, R9 ;  /* 0x000000ffff027224 */ /* 0x000fc800078e0009 */
[----:B------:R-:W-:Y:S05]  /*0850*/  RET.REL.NODEC R2 `(_Z14sinSquareRootXPf) ;  /* 0xfffffff402e87950 */ /* 0x000fea0003c3ffff */
.L_x_8:
[----:B------:R-:W-:-:S00]  /*0860*/  BRA `(.L_x_8) ;  /* 0xfffffffc00fc7947 */ /* 0x000fc0000383ffff */
[----:B------:R-:W-:-:S00]  /*0870*/  NOP ;  /* 0x0000000000007918 */ /* 0x000fc00000000000 */
        /* <DEDUP_REMOVED lines=8> */
.L_x_9:


//--------------------- .nv.global.init           --------------------------
	.section	.nv.global.init,"aw",@progbits
	.align	4
.nv.global.init:
	.type		__cudart_i2opi_f,@object
	.size		__cudart_i2opi_f,(.L_0 - __cudart_i2opi_f)
__cudart_i2opi_f:
        /*0000*/ 	.byte	0x41, 0x90, 0x43, 0x3c, 0x99, 0x95, 0x62, 0xdb, 0xc0, 0xdd, 0x34, 0xf5, 0xd1, 0x57, 0x27, 0xfc
        /*0010*/ 	.byte	0x29, 0x15, 0x44, 0x4e, 0x6e, 0x83, 0xf9, 0xa2
.L_0:


//--------------------- .nv.shared.reserved.0     --------------------------
	.section	.nv.shared.reserved.0,"aw",@nobits
	.weak		__nv_reservedSMEM_offset_0_alias
	.size		__nv_reservedSMEM_offset_0_alias, 0, 64
	.other		__nv_reservedSMEM_offset_0_alias,@"STO_CUDA_RESERVED_SHARED STV_DEFAULT"
__nv_reservedSMEM_offset_0_alias:
	.zero		0
	.zero		64


//--------------------- .nv.constant0._Z14sinSquareRootXPf --------------------------
	.section	.nv.constant0._Z14sinSquareRootXPf,"a",@progbits
	.sectionflags	@""
	.align	4
.nv.constant0._Z14sinSquareRootXPf:
	.zero		904


//--------------------- SYMBOLS --------------------------

	.type		.nv.reservedSmem.offset0,@object
	.size		.nv.reservedSmem.offset0,0x4
